	.headerflags	@"EF_CUDA_TEXMODE_UNIFIED EF_CUDA_64BIT_ADDRESS EF_CUDA_ACCELERATORS EF_CUDA_SM90 EF_CUDA_VIRTUAL_SM(EF_CUDA_SM90)"
	.elftype	@"ET_EXEC"


//--------------------- .nv.info                  --------------------------
	.section	.nv.info,"",@"SHT_CUDA_INFO"
	.align	4


	//----- nvinfo : EIATTR_REGCOUNT
	.align		4
        /*0000*/ 	.byte	0x04, 0x2f
        /*0002*/ 	.short	(.L_1 - .L_0)
	.align		4
.L_0:
        /*0004*/ 	.word	index@(triton_poi_fused_max_pool2d_with_indices_32)
        /*0008*/ 	.word	0x00000010


	//----- nvinfo : EIATTR_MIN_STACK_SIZE
	.align		4
.L_1:
        /*000c*/ 	.byte	0x04, 0x12
        /*000e*/ 	.short	(.L_3 - .L_2)
	.align		4
.L_2:
        /*0010*/ 	.word	index@(triton_poi_fused_max_pool2d_with_indices_32)
        /*0014*/ 	.word	0x00000000


	//----- nvinfo : EIATTR_FRAME_SIZE
	.align		4
.L_3:
        /*0018*/ 	.byte	0x04, 0x11
        /*001a*/ 	.short	(.L_5 - .L_4)
	.align		4
.L_4:
        /*001c*/ 	.word	index@(triton_poi_fused_max_pool2d_with_indices_32)
        /*0020*/ 	.word	0x00000000


	//----- nvinfo : EIATTR_MIN_STACK_SIZE
	.align		4
.L_5:
        /*0024*/ 	.byte	0x04, 0x12
        /*0026*/ 	.short	(.L_7 - .L_6)
	.align		4
.L_6:
        /*0028*/ 	.word	index@(triton_poi_fused_max_pool2d_with_indices_32)
        /*002c*/ 	.word	0x00000000
.L_7:


//--------------------- .nv.info.triton_poi_fused_max_pool2d_with_indices_32 --------------------------
	.section	.nv.info.triton_poi_fused_max_pool2d_with_indices_32,"",@"SHT_CUDA_INFO"
	.sectionflags	@""
	.align	4


	//----- nvinfo : EIATTR_CUDA_API_VERSION
	.align		4
        /*0000*/ 	.byte	0x04, 0x37
        /*0002*/ 	.short	(.L_9 - .L_8)
.L_8:
        /*0004*/ 	.word	0x0000007c


	//----- nvinfo : EIATTR_KPARAM_INFO
	.align		4
.L_9:
        /*0008*/ 	.byte	0x04, 0x17
        /*000a*/ 	.short	(.L_11 - .L_10)
.L_10:
        /*000c*/ 	.word	0x00000000
        /*0010*/ 	.short	0x0002
        /*0012*/ 	.short	0x0010
        /*0014*/ 	.byte	0x00, 0xf0, 0x11, 0x00


	//----- nvinfo : EIATTR_KPARAM_INFO
	.align		4
.L_11:
        /*0018*/ 	.byte	0x04, 0x17
        /*001a*/ 	.short	(.L_13 - .L_12)
.L_12:
        /*001c*/ 	.word	0x00000000
        /*0020*/ 	.short	0x0001
        /*0022*/ 	.short	0x0008
        /*0024*/ 	.byte	0x00, 0xf4, 0x21, 0x00


	//----- nvinfo : EIATTR_KPARAM_INFO
	.align		4
.L_13:
        /*0028*/ 	.byte	0x04, 0x17
        /*002a*/ 	.short	(.L_15 - .L_14)
.L_14:
        /*002c*/ 	.word	0x00000000
        /*0030*/ 	.short	0x0000
        /*0032*/ 	.short	0x0000
        /*0034*/ 	.byte	0x00, 0xf4, 0x21, 0x00


	//----- nvinfo : EIATTR_SPARSE_MMA_MASK
	.align		4
.L_15:
        /*0038*/ 	.byte	0x03, 0x50
        /*003a*/ 	.short	0x0000


	//----- nvinfo : EIATTR_MAXREG_COUNT
	.align		4
        /*003c*/ 	.byte	0x03, 0x1b
        /*003e*/ 	.short	0x00ff


	//----- nvinfo : EIATTR_EXIT_INSTR_OFFSETS
	.align		4
        /*0040*/ 	.byte	0x04, 0x1c
        /*0042*/ 	.short	(.L_17 - .L_16)


	//   ....[0]....
.L_16:
        /*0044*/ 	.word	0x000002d0


	//   ....[1]....
        /*0048*/ 	.word	0x000002f0


	//----- nvinfo : EIATTR_REQNTID
	.align		4
.L_17:
        /*004c*/ 	.byte	0x04, 0x10
        /*004e*/ 	.short	(.L_19 - .L_18)
.L_18:
        /*0050*/ 	.word	0x00000080
        /*0054*/ 	.word	0x00000001
        /*0058*/ 	.word	0x00000001


	//----- nvinfo : EIATTR_CBANK_PARAM_SIZE
	.align		4
.L_19:
        /*005c*/ 	.byte	0x03, 0x19
        /*005e*/ 	.short	0x0014


	//----- nvinfo : EIATTR_PARAM_CBANK
	.align		4
        /*0060*/ 	.byte	0x04, 0x0a
        /*0062*/ 	.short	(.L_21 - .L_20)
	.align		4
.L_20:
        /*0064*/ 	.word	index@(.nv.constant0.triton_poi_fused_max_pool2d_with_indices_32)
        /*0068*/ 	.short	0x0210
        /*006a*/ 	.short	0x0014


	//----- nvinfo : EIATTR_SW_WAR
	.align		4
.L_21:
        /*006c*/ 	.byte	0x04, 0x36
        /*006e*/ 	.short	(.L_23 - .L_22)
.L_22:
        /*0070*/ 	.word	0x00000008
.L_23:


//--------------------- .nv.callgraph             --------------------------
	.section	.nv.callgraph,"",@"SHT_CUDA_CALLGRAPH"
	.align	4
	.sectionentsize	8
	.align		4
        /*0000*/ 	.word	0x00000000
	.align		4
        /*0004*/ 	.word	0xffffffff
	.align		4
        /*0008*/ 	.word	0x00000000
	.align		4
        /*000c*/ 	.word	0xfffffffe
	.align		4
        /*0010*/ 	.word	0x00000000
	.align		4
        /*0014*/ 	.word	0xfffffffd
	.align		4
        /*0018*/ 	.word	0x00000000
	.align		4
        /*001c*/ 	.word	0xfffffffc


//--------------------- .text.triton_poi_fused_max_pool2d_with_indices_32 --------------------------
	.section	.text.triton_poi_fused_max_pool2d_with_indices_32,"ax",@progbits
	.align	128
        .global         triton_poi_fused_max_pool2d_with_indices_32
        .type           triton_poi_fused_max_pool2d_with_indices_32,@function
        .size           triton_poi_fused_max_pool2d_with_indices_32,(.L_x_1 - triton_poi_fused_max_pool2d_with_indices_32)
        .other          triton_poi_fused_max_pool2d_with_indices_32,@"STO_CUDA_ENTRY STV_DEFAULT"
triton_poi_fused_max_pool2d_with_indices_32:
.text.triton_poi_fused_max_pool2d_with_indices_32:
[----:B------:R-:W0:Y:S02]  /*0000*/  LDC R1, c[0x0][0x28] ;  /* 0x00000a00ff017b82 */ /* 0x000e240000000800 */
[----:B------:R-:W1:Y:S01]  /*0010*/  S2R R0, SR_TID.X ;  /* 0x0000000000007919 */ /* 0x000e620000002100 */
[----:B------:R-:W-:Y:S01]  /*0020*/  IMAD.MOV.U32 R10, RZ, RZ, RZ ;  /* 0x000000ffff0a7224 */ /* 0x000fe200078e00ff */
[----:B------:R-:W-:Y:S01]  /*0030*/  CS2R R12, SRZ ;  /* 0x00000000000c7805 */ /* 0x000fe2000001ff00 */
[----:B------:R-:W-:Y:S01]  /*0040*/  ULDC.64 UR4, c[0x0][0x208] ;  /* 0x0000820000047ab9 */ /* 0x000fe20000000a00 */
[----:B------:R-:W2:Y:S01]  /*0050*/  S2R R3, SR_CTAID.X ;  /* 0x0000000000037919 */ /* 0x000ea20000002500 */
[----:B------:R-:W-:Y:S01]  /*0060*/  ULDC.64 UR6, c[0x0][0x218] ;  /* 0x0000860000067ab9 */ /* 0x000fe20000000a00 */
[----:B-1----:R-:W-:-:S05]  /*0070*/  LOP3.LUT R0, R0, 0x7f, RZ, 0xc0, !PT ;  /* 0x0000007f00007812 */ /* 0x002fca00078ec0ff */
[----:B--2---:R-:W-:Y:S02]  /*0080*/  IMAD R0, R3, 0x80, R0 ;  /* 0x0000008003007824 */ /* 0x004fe400078e0200 */
[----:B------:R-:W1:Y:S02]  /*0090*/  LDC.64 R2, c[0x0][0x210] ;  /* 0x00008400ff027b82 */ /* 0x000e640000000a00 */
[C---:B------:R-:W-:Y:S01]  /*00a0*/  IMAD.HI R4, R0.reuse, 0x2e8ba2e9, RZ ;  /* 0x2e8ba2e900047827 */ /* 0x040fe200078e02ff */
[----:B------:R-:W-:-:S04]  /*00b0*/  ISETP.GE.AND P0, PT, R0, 0x1600, PT ;  /* 0x000016000000780c */ /* 0x000fc80003f06270 */
[----:B------:R-:W-:-:S04]  /*00c0*/  SHF.R.U32.HI R5, RZ, 0x1f, R4 ;  /* 0x0000001fff057819 */ /* 0x000fc80000011604 */
[CC--:B------:R-:W-:Y:S02]  /*00d0*/  LEA.HI.SX32 R7, R4.reuse, R5.reuse, 0x1c ;  /* 0x0000000504077211 */ /* 0x0c0fe400078fe2ff */
[----:B------:R-:W-:Y:S02]  /*00e0*/  LEA.HI.SX32 R5, R4, R5, 0x1a ;  /* 0x0000000504057211 */ /* 0x000fe400078fd2ff */
[C---:B------:R-:W-:Y:S01]  /*00f0*/  LEA.HI R6, R7.reuse, R7, RZ, 0x2 ;  /* 0x0000000707067211 */ /* 0x040fe200078f10ff */
[----:B------:R-:W-:-:S03]  /*0100*/  IMAD R4, R7, -0x58, R0 ;  /* 0xffffffa807047824 */ /* 0x000fc600078e0200 */
[----:B------:R-:W-:Y:S01]  /*0110*/  LOP3.LUT R6, R6, 0xfffffffc, RZ, 0xc0, !PT ;  /* 0xfffffffc06067812 */ /* 0x000fe200078ec0ff */
[----:B------:R-:W-:-:S04]  /*0120*/  IMAD R5, R5, 0x580, R4 ;  /* 0x0000058005057824 */ /* 0x000fc800078e0204 */
[----:B------:R-:W-:-:S04]  /*0130*/  IMAD.IADD R6, R7, 0x1, -R6 ;  /* 0x0000000107067824 */ /* 0x000fc800078e0a06 */
[----:B------:R-:W-:-:S04]  /*0140*/  IMAD R11, R6, 0xb0, R5 ;  /* 0x000000b0060b7824 */ /* 0x000fc800078e0205 */
[C---:B------:R-:W-:Y:S02]  /*0150*/  VIADD R7, R11.reuse, 0x58 ;  /* 0x000000580b077836 */ /* 0x040fe40000000000 */
[----:B-1----:R-:W-:-:S04]  /*0160*/  IMAD.WIDE R4, R11, 0x4, R2 ;  /* 0x000000040b047825 */ /* 0x002fc800078e0202 */
[--C-:B------:R-:W-:Y:S01]  /*0170*/  IMAD.WIDE R6, R7, 0x4, R2.reuse ;  /* 0x0000000407067825 */ /* 0x100fe200078e0202 */
[----:B------:R-:W2:Y:S03]  /*0180*/  @!P0 LDG.E R10, desc[UR4][R4.64] ;  /* 0x00000004040a8981 */ /* 0x000ea6000c1e1900 */
[----:B------:R-:W-:Y:S01]  /*0190*/  VIADD R9, R11, 0x2c0 ;  /* 0x000002c00b097836 */ /* 0x000fe20000000000 */
[----:B------:R-:W2:Y:S03]  /*01a0*/  @!P0 LDG.E R13, desc[UR4][R6.64] ;  /* 0x00000004060d8981 */ /* 0x000ea6000c1e1900 */
[----:B------:R-:W-:-:S05]  /*01b0*/  IMAD.WIDE R8, R9, 0x4, R2 ;  /* 0x0000000409087825 */ /* 0x000fca00078e0202 */
[----:B------:R-:W3:Y:S01]  /*01c0*/  @!P0 LDG.E R12, desc[UR4][R8.64] ;  /* 0x00000004080c8981 */ /* 0x000ee2000c1e1900 */
[----:B------:R-:W-:-:S04]  /*01d0*/  VIADD R11, R11, 0x318 ;  /* 0x000003180b0b7836 */ /* 0x000fc80000000000 */
[----:B------:R-:W-:-:S04]  /*01e0*/  IMAD.WIDE R2, R11, 0x4, R2 ;  /* 0x000000040b027825 */ /* 0x000fc800078e0202 */
[----:B------:R-:W-:-:S06]  /*01f0*/  IMAD.MOV.U32 R11, RZ, RZ, RZ ;  /* 0x000000ffff0b7224 */ /* 0x000fcc00078e00ff */
[----:B------:R-:W4:Y:S01]  /*0200*/  @!P0 LDG.E R11, desc[UR4][R2.64] ;  /* 0x00000004020b8981 */ /* 0x000f22000c1e1900 */
[C---:B--2---:R-:W-:Y:S02]  /*0210*/  FSETP.GT.AND P1, PT, R13.reuse, R10, PT ;  /* 0x0000000a0d00720b */ /* 0x044fe40003f24000 */
[----:B------:R-:W-:Y:S02]  /*0220*/  FSETP.NAN.AND P3, PT, R13, R13, PT ;  /* 0x0000000d0d00720b */ /* 0x000fe40003f68000 */
[----:B---3--:R-:W-:-:S09]  /*0230*/  FSETP.NAN.AND P2, PT, R12, R12, PT ;  /* 0x0000000c0c00720b */ /* 0x008fd20003f48000 */
[----:B------:R-:W-:-:S04]  /*0240*/  @!P1 FSEL R13, R13, R10, P3 ;  /* 0x0000000a0d0d9208 */ /* 0x000fc80001800000 */
[----:B------:R-:W-:Y:S02]  /*0250*/  FSETP.GEU.AND P3, PT, R13, R12, PT ;  /* 0x0000000c0d00720b */ /* 0x000fe40003f6e000 */
[----:B------:R-:W-:Y:S02]  /*0260*/  SEL R5, RZ, 0x1, !P1 ;  /* 0x00000001ff057807 */ /* 0x000fe40004800000 */
[----:B------:R-:W-:Y:S02]  /*0270*/  @!P2 FSEL R12, R12, R13, !P3 ;  /* 0x0000000d0c0ca208 */ /* 0x000fe40005800000 */
[----:B------:R-:W-:Y:S02]  /*0280*/  IADD3 R4, P2, R0, UR6, RZ ;  /* 0x0000000600047c10 */ /* 0x000fe4000ff5e0ff */
[----:B------:R-:W-:Y:S02]  /*0290*/  SEL R6, R5, 0x2, P3 ;  /* 0x0000000205067807 */ /* 0x000fe40001800000 */
[----:B----4-:R-:W-:-:S02]  /*02a0*/  FSETP.GEU.AND P1, PT, R12, R11, PT ;  /* 0x0000000b0c00720b */ /* 0x010fc40003f2e000 */
[----:B------:R-:W-:Y:S02]  /*02b0*/  LEA.HI.X.SX32 R5, R0, UR7, 0x1, P2 ;  /* 0x0000000700057c11 */ /* 0x000fe400090f0eff */
[----:B------:R-:W-:Y:S01]  /*02c0*/  SEL R3, R6, 0x3, P1 ;  /* 0x0000000306037807 */ /* 0x000fe20000800000 */
[----:B------:R-:W-:Y:S08]  /*02d0*/  @P0 EXIT ;  /* 0x000000000000094d */ /* 0x000ff00003800000 */
[----:B------:R-:W-:Y:S01]  /*02e0*/  STG.E.U8 desc[UR4][R4.64], R3 ;  /* 0x0000000304007986 */ /* 0x000fe2000c101104 */
[----:B------:R-:W-:Y:S05]  /*02f0*/  EXIT ;  /* 0x000000000000794d */ /* 0x000fea0003800000 */
.L_x_0:
[----:B------:R-:W-:-:S00]  /*0300*/  BRA `(.L_x_0) ;  /* 0xfffffffc00fc7947 */ /* 0x000fc0000383ffff */
[----:B------:R-:W-:-:S00]  /*0310*/  NOP ;  /* 0x0000000000007918 */ /* 0x000fc00000000000 */
        /* <DEDUP_REMOVED lines=14> */
.L_x_1:


//--------------------- .nv.constant0.triton_poi_fused_max_pool2d_with_indices_32 --------------------------
	.section	.nv.constant0.triton_poi_fused_max_pool2d_with_indices_32,"a",@progbits
	.sectionflags	@""
	.align	4
.nv.constant0.triton_poi_fused_max_pool2d_with_indices_32:
	.zero		548
